//
// Generated by NVIDIA NVVM Compiler
//
// Compiler Build ID: CL-36424714
// Cuda compilation tools, release 13.0, V13.0.88
// Based on NVVM 20.0.0
//

.version 9.0
.target sm_100
.address_size 64

	// .globl	_Z15attentionKernelPKfS0_S0_PfiP6KVPair

.visible .entry _Z15attentionKernelPKfS0_S0_PfiP6KVPair(
	.param .u64 .ptr .align 1 _Z15attentionKernelPKfS0_S0_PfiP6KVPair_param_0,
	.param .u64 .ptr .align 1 _Z15attentionKernelPKfS0_S0_PfiP6KVPair_param_1,
	.param .u64 .ptr .align 1 _Z15attentionKernelPKfS0_S0_PfiP6KVPair_param_2,
	.param .u64 .ptr .align 1 _Z15attentionKernelPKfS0_S0_PfiP6KVPair_param_3,
	.param .u32 _Z15attentionKernelPKfS0_S0_PfiP6KVPair_param_4,
	.param .u64 .ptr .align 1 _Z15attentionKernelPKfS0_S0_PfiP6KVPair_param_5
)
{
	.reg .pred 	%p<44>;
	.reg .b32 	%r<131>;
	.reg .b32 	%f<85>;
	.reg .b64 	%rd<68>;

	ld.param.u64 	%rd44, [_Z15attentionKernelPKfS0_S0_PfiP6KVPair_param_0];
	ld.param.u64 	%rd45, [_Z15attentionKernelPKfS0_S0_PfiP6KVPair_param_1];
	ld.param.u64 	%rd46, [_Z15attentionKernelPKfS0_S0_PfiP6KVPair_param_3];
	ld.param.u32 	%r19, [_Z15attentionKernelPKfS0_S0_PfiP6KVPair_param_4];
	ld.param.u64 	%rd47, [_Z15attentionKernelPKfS0_S0_PfiP6KVPair_param_5];
	cvta.to.global.u64 	%rd1, %rd45;
	cvta.to.global.u64 	%rd2, %rd47;
	cvta.to.global.u64 	%rd3, %rd46;
	mov.u32 	%r20, %ctaid.x;
	mov.u32 	%r21, %ntid.x;
	mov.u32 	%r22, %tid.x;
	mad.lo.s32 	%r1, %r20, %r21, %r22;
	setp.ge.s32 	%p1, %r1, %r19;
	@%p1 bra 	$L__BB0_50;
	setp.lt.s32 	%p2, %r19, 1;
	mov.f32 	%f83, 0f00000000;
	@%p2 bra 	$L__BB0_14;
	cvta.to.global.u64 	%rd48, %rd44;
	mul.wide.s32 	%rd49, %r1, 4;
	add.s64 	%rd50, %rd48, %rd49;
	ld.global.f32 	%f1, [%rd50];
	and.b32  	%r2, %r19, 15;
	setp.lt.u32 	%p3, %r19, 16;
	mov.f32 	%f83, 0f00000000;
	mov.b32 	%r125, 0;
	@%p3 bra 	$L__BB0_5;
	and.b32  	%r125, %r19, 2147483632;
	neg.s32 	%r129, %r125;
	add.s64 	%rd66, %rd1, 32;
	mov.f32 	%f83, 0f00000000;
$L__BB0_4:
	.pragma "nounroll";
	ld.global.f32 	%f19, [%rd66+-32];
	fma.rn.f32 	%f20, %f1, %f19, %f83;
	ld.global.f32 	%f21, [%rd66+-28];
	fma.rn.f32 	%f22, %f1, %f21, %f20;
	ld.global.f32 	%f23, [%rd66+-24];
	fma.rn.f32 	%f24, %f1, %f23, %f22;
	ld.global.f32 	%f25, [%rd66+-20];
	fma.rn.f32 	%f26, %f1, %f25, %f24;
	ld.global.f32 	%f27, [%rd66+-16];
	fma.rn.f32 	%f28, %f1, %f27, %f26;
	ld.global.f32 	%f29, [%rd66+-12];
	fma.rn.f32 	%f30, %f1, %f29, %f28;
	ld.global.f32 	%f31, [%rd66+-8];
	fma.rn.f32 	%f32, %f1, %f31, %f30;
	ld.global.f32 	%f33, [%rd66+-4];
	fma.rn.f32 	%f34, %f1, %f33, %f32;
	ld.global.f32 	%f35, [%rd66];
	fma.rn.f32 	%f36, %f1, %f35, %f34;
	ld.global.f32 	%f37, [%rd66+4];
	fma.rn.f32 	%f38, %f1, %f37, %f36;
	ld.global.f32 	%f39, [%rd66+8];
	fma.rn.f32 	%f40, %f1, %f39, %f38;
	ld.global.f32 	%f41, [%rd66+12];
	fma.rn.f32 	%f42, %f1, %f41, %f40;
	ld.global.f32 	%f43, [%rd66+16];
	fma.rn.f32 	%f44, %f1, %f43, %f42;
	ld.global.f32 	%f45, [%rd66+20];
	fma.rn.f32 	%f46, %f1, %f45, %f44;
	ld.global.f32 	%f47, [%rd66+24];
	fma.rn.f32 	%f48, %f1, %f47, %f46;
	ld.global.f32 	%f49, [%rd66+28];
	fma.rn.f32 	%f83, %f1, %f49, %f48;
	add.s32 	%r129, %r129, 16;
	add.s64 	%rd66, %rd66, 64;
	setp.eq.s32 	%p4, %r129, 0;
	@%p4 bra 	$L__BB0_5;
	bra.uni 	$L__BB0_4;
$L__BB0_5:
	setp.eq.s32 	%p5, %r2, 0;
	@%p5 bra 	$L__BB0_14;
	and.b32  	%r6, %r19, 7;
	setp.lt.u32 	%p6, %r2, 8;
	@%p6 bra 	$L__BB0_8;
	mul.wide.u32 	%rd51, %r125, 4;
	add.s64 	%rd52, %rd1, %rd51;
	ld.global.f32 	%f51, [%rd52];
	fma.rn.f32 	%f52, %f1, %f51, %f83;
	ld.global.f32 	%f53, [%rd52+4];
	fma.rn.f32 	%f54, %f1, %f53, %f52;
	ld.global.f32 	%f55, [%rd52+8];
	fma.rn.f32 	%f56, %f1, %f55, %f54;
	ld.global.f32 	%f57, [%rd52+12];
	fma.rn.f32 	%f58, %f1, %f57, %f56;
	ld.global.f32 	%f59, [%rd52+16];
	fma.rn.f32 	%f60, %f1, %f59, %f58;
	ld.global.f32 	%f61, [%rd52+20];
	fma.rn.f32 	%f62, %f1, %f61, %f60;
	ld.global.f32 	%f63, [%rd52+24];
	fma.rn.f32 	%f64, %f1, %f63, %f62;
	ld.global.f32 	%f65, [%rd52+28];
	fma.rn.f32 	%f83, %f1, %f65, %f64;
	add.s32 	%r125, %r125, 8;
$L__BB0_8:
	setp.eq.s32 	%p7, %r6, 0;
	@%p7 bra 	$L__BB0_14;
	and.b32  	%r9, %r19, 3;
	setp.lt.u32 	%p8, %r6, 4;
	@%p8 bra 	$L__BB0_11;
	mul.wide.u32 	%rd53, %r125, 4;
	add.s64 	%rd54, %rd1, %rd53;
	ld.global.f32 	%f67, [%rd54];
	fma.rn.f32 	%f68, %f1, %f67, %f83;
	ld.global.f32 	%f69, [%rd54+4];
	fma.rn.f32 	%f70, %f1, %f69, %f68;
	ld.global.f32 	%f71, [%rd54+8];
	fma.rn.f32 	%f72, %f1, %f71, %f70;
	ld.global.f32 	%f73, [%rd54+12];
	fma.rn.f32 	%f83, %f1, %f73, %f72;
	add.s32 	%r125, %r125, 4;
$L__BB0_11:
	setp.eq.s32 	%p9, %r9, 0;
	@%p9 bra 	$L__BB0_14;
	mul.wide.u32 	%rd55, %r125, 4;
	add.s64 	%rd65, %rd1, %rd55;
	neg.s32 	%r128, %r9;
$L__BB0_13:
	.pragma "nounroll";
	ld.global.f32 	%f74, [%rd65];
	fma.rn.f32 	%f83, %f1, %f74, %f83;
	add.s64 	%rd65, %rd65, 4;
	add.s32 	%r128, %r128, 1;
	setp.ne.s32 	%p10, %r128, 0;
	@%p10 bra 	$L__BB0_13;
$L__BB0_14:
	mov.b32 	%r130, 0;
	bra.uni 	$L__BB0_47;
$L__BB0_15:
	cvt.u32.u64 	%r26, %rd67;
	add.s32 	%r27, %r26, 1;
	cvt.u64.u32 	%rd67, %r27;
	ld.global.u32 	%r28, [%rd42+8];
	setp.eq.s32 	%p12, %r28, %r1;
	@%p12 bra 	$L__BB0_48;
	add.s32 	%r30, %r26, 2;
	cvt.u64.u32 	%rd67, %r30;
	ld.global.u32 	%r31, [%rd42+16];
	setp.eq.s32 	%p13, %r31, %r1;
	@%p13 bra 	$L__BB0_48;
	add.s32 	%r33, %r26, 3;
	cvt.u64.u32 	%rd67, %r33;
	ld.global.u32 	%r34, [%rd42+24];
	setp.eq.s32 	%p14, %r34, %r1;
	@%p14 bra 	$L__BB0_48;
	add.s32 	%r36, %r26, 4;
	cvt.u64.u32 	%rd67, %r36;
	ld.global.u32 	%r37, [%rd42+32];
	setp.eq.s32 	%p15, %r37, %r1;
	@%p15 bra 	$L__BB0_48;
	add.s32 	%r39, %r26, 5;
	cvt.u64.u32 	%rd67, %r39;
	ld.global.u32 	%r40, [%rd42+40];
	setp.eq.s32 	%p16, %r40, %r1;
	@%p16 bra 	$L__BB0_48;
	add.s32 	%r42, %r26, 6;
	cvt.u64.u32 	%rd67, %r42;
	ld.global.u32 	%r43, [%rd42+48];
	setp.eq.s32 	%p17, %r43, %r1;
	@%p17 bra 	$L__BB0_48;
	add.s32 	%r45, %r26, 7;
	cvt.u64.u32 	%rd67, %r45;
	ld.global.u32 	%r46, [%rd42+56];
	setp.eq.s32 	%p18, %r46, %r1;
	@%p18 bra 	$L__BB0_48;
	add.s32 	%r48, %r26, 8;
	cvt.u64.u32 	%rd67, %r48;
	ld.global.u32 	%r49, [%rd42+64];
	setp.eq.s32 	%p19, %r49, %r1;
	@%p19 bra 	$L__BB0_48;
	add.s32 	%r51, %r26, 9;
	cvt.u64.u32 	%rd67, %r51;
	ld.global.u32 	%r52, [%rd42+72];
	setp.eq.s32 	%p20, %r52, %r1;
	@%p20 bra 	$L__BB0_48;
	add.s32 	%r54, %r26, 10;
	cvt.u64.u32 	%rd67, %r54;
	ld.global.u32 	%r55, [%rd42+80];
	setp.eq.s32 	%p21, %r55, %r1;
	@%p21 bra 	$L__BB0_48;
	add.s32 	%r57, %r26, 11;
	cvt.u64.u32 	%rd67, %r57;
	ld.global.u32 	%r58, [%rd42+88];
	setp.eq.s32 	%p22, %r58, %r1;
	@%p22 bra 	$L__BB0_48;
	add.s32 	%r60, %r26, 12;
	cvt.u64.u32 	%rd67, %r60;
	ld.global.u32 	%r61, [%rd42+96];
	setp.eq.s32 	%p23, %r61, %r1;
	@%p23 bra 	$L__BB0_48;
	add.s32 	%r63, %r26, 13;
	cvt.u64.u32 	%rd67, %r63;
	ld.global.u32 	%r64, [%rd42+104];
	setp.eq.s32 	%p24, %r64, %r1;
	@%p24 bra 	$L__BB0_48;
	add.s32 	%r66, %r26, 14;
	cvt.u64.u32 	%rd67, %r66;
	ld.global.u32 	%r67, [%rd42+112];
	setp.eq.s32 	%p25, %r67, %r1;
	@%p25 bra 	$L__BB0_48;
	add.s32 	%r69, %r26, 15;
	cvt.u64.u32 	%rd67, %r69;
	ld.global.u32 	%r70, [%rd42+120];
	setp.eq.s32 	%p26, %r70, %r1;
	@%p26 bra 	$L__BB0_48;
	add.s32 	%r72, %r26, 16;
	cvt.u64.u32 	%rd67, %r72;
	ld.global.u32 	%r73, [%rd42+128];
	setp.eq.s32 	%p27, %r73, %r1;
	@%p27 bra 	$L__BB0_48;
	add.s32 	%r75, %r26, 17;
	cvt.u64.u32 	%rd67, %r75;
	ld.global.u32 	%r76, [%rd42+136];
	setp.eq.s32 	%p28, %r76, %r1;
	@%p28 bra 	$L__BB0_48;
	add.s32 	%r78, %r26, 18;
	cvt.u64.u32 	%rd67, %r78;
	ld.global.u32 	%r79, [%rd42+144];
	setp.eq.s32 	%p29, %r79, %r1;
	@%p29 bra 	$L__BB0_48;
	add.s32 	%r81, %r26, 19;
	cvt.u64.u32 	%rd67, %r81;
	ld.global.u32 	%r82, [%rd42+152];
	setp.eq.s32 	%p30, %r82, %r1;
	@%p30 bra 	$L__BB0_48;
	add.s32 	%r84, %r26, 20;
	cvt.u64.u32 	%rd67, %r84;
	ld.global.u32 	%r85, [%rd42+160];
	setp.eq.s32 	%p31, %r85, %r1;
	@%p31 bra 	$L__BB0_48;
	add.s32 	%r87, %r26, 21;
	cvt.u64.u32 	%rd67, %r87;
	ld.global.u32 	%r88, [%rd42+168];
	setp.eq.s32 	%p32, %r88, %r1;
	@%p32 bra 	$L__BB0_48;
	add.s32 	%r90, %r26, 22;
	cvt.u64.u32 	%rd67, %r90;
	ld.global.u32 	%r91, [%rd42+176];
	setp.eq.s32 	%p33, %r91, %r1;
	@%p33 bra 	$L__BB0_48;
	add.s32 	%r93, %r26, 23;
	cvt.u64.u32 	%rd67, %r93;
	ld.global.u32 	%r94, [%rd42+184];
	setp.eq.s32 	%p34, %r94, %r1;
	@%p34 bra 	$L__BB0_48;
	add.s32 	%r96, %r26, 24;
	cvt.u64.u32 	%rd67, %r96;
	ld.global.u32 	%r97, [%rd42+192];
	setp.eq.s32 	%p35, %r97, %r1;
	@%p35 bra 	$L__BB0_48;
	add.s32 	%r99, %r26, 25;
	cvt.u64.u32 	%rd67, %r99;
	ld.global.u32 	%r100, [%rd42+200];
	setp.eq.s32 	%p36, %r100, %r1;
	@%p36 bra 	$L__BB0_48;
	add.s32 	%r102, %r26, 26;
	cvt.u64.u32 	%rd67, %r102;
	ld.global.u32 	%r103, [%rd42+208];
	setp.eq.s32 	%p37, %r103, %r1;
	@%p37 bra 	$L__BB0_48;
	add.s32 	%r105, %r26, 27;
	cvt.u64.u32 	%rd67, %r105;
	ld.global.u32 	%r106, [%rd42+216];
	setp.eq.s32 	%p38, %r106, %r1;
	@%p38 bra 	$L__BB0_48;
	add.s32 	%r108, %r26, 28;
	cvt.u64.u32 	%rd67, %r108;
	ld.global.u32 	%r109, [%rd42+224];
	setp.eq.s32 	%p39, %r109, %r1;
	@%p39 bra 	$L__BB0_48;
	add.s32 	%r111, %r26, 29;
	cvt.u64.u32 	%rd67, %r111;
	ld.global.u32 	%r112, [%rd42+232];
	setp.eq.s32 	%p40, %r112, %r1;
	@%p40 bra 	$L__BB0_48;
	add.s32 	%r114, %r26, 30;
	cvt.u64.u32 	%rd67, %r114;
	ld.global.u32 	%r115, [%rd42+240];
	setp.eq.s32 	%p41, %r115, %r1;
	@%p41 bra 	$L__BB0_48;
	add.s32 	%r117, %r26, 31;
	cvt.u64.u32 	%rd67, %r117;
	ld.global.u32 	%r118, [%rd42+248];
	setp.eq.s32 	%p42, %r118, %r1;
	@%p42 bra 	$L__BB0_48;
	add.s32 	%r130, %r26, 32;
	setp.eq.s32 	%p43, %r130, 1024;
	@%p43 bra 	$L__BB0_49;
$L__BB0_47:
	cvt.u64.u32 	%rd67, %r130;
	mul.wide.u32 	%rd56, %r130, 8;
	add.s64 	%rd42, %rd2, %rd56;
	ld.global.u32 	%r25, [%rd42];
	setp.ne.s32 	%p11, %r25, %r1;
	@%p11 bra 	$L__BB0_15;
$L__BB0_48:
	shl.b64 	%rd61, %rd67, 3;
	add.s64 	%rd62, %rd2, %rd61;
	ld.global.f32 	%f75, [%rd62+4];
	mul.wide.s32 	%rd63, %r1, 4;
	add.s64 	%rd64, %rd3, %rd63;
	st.global.f32 	[%rd64], %f75;
	bra.uni 	$L__BB0_50;
$L__BB0_49:
	mul.wide.s32 	%rd57, %r1, 4;
	add.s64 	%rd58, %rd3, %rd57;
	st.global.f32 	[%rd58], %f83;
	shr.s32 	%r120, %r1, 31;
	shr.u32 	%r121, %r120, 22;
	add.s32 	%r122, %r1, %r121;
	and.b32  	%r123, %r122, -1024;
	sub.s32 	%r124, %r1, %r123;
	mul.wide.s32 	%rd59, %r124, 8;
	add.s64 	%rd60, %rd2, %rd59;
	st.global.u32 	[%rd60], %r1;
	st.global.f32 	[%rd60+4], %f83;
$L__BB0_50:
	ret;

}


// ===== COMPILED SASS (sm_100) =====

	.target	sm_100

	.elftype	@"ET_EXEC"


//--------------------- .note.nv.tkinfo           --------------------------
	.section	.note.nv.tkinfo,"",@"SHT_NOTE"
	.sectionflags	@"SHF_NOTE_NV_TKINFO"
	.tkinfo
        /*0018*/ 	.word	0x00000002
        /*0030*/ 	.string	""
        /*0030*/ 	.string	"ptxas"
        /*0030*/ 	.string	"Cuda compilation tools, release 13.0, V13.0.88"
        /*0030*/ 	.string	"Build cuda_13.0.r13.0/compiler.36424714_0"
        /*0030*/ 	.string	"-arch sm_100 -m 64 "



//--------------------- .note.nv.cuinfo           --------------------------
	.section	.note.nv.cuinfo,"",@"SHT_NOTE"
	.sectionflags	@"SHF_NOTE_NV_CUINFO"
        /*0018*/ 	.short	0x0002
        /*001a*/ 	.short	0x0064
        /*001c*/ 	.short	0x0082
	.zero		2


//--------------------- .nv.info                  --------------------------
	.section	.nv.info,"",@"SHT_CUDA_INFO"
	.align	4


	//----- nvinfo : EIATTR_REGCOUNT
	.align		4
        /*0000*/ 	.byte	0x04, 0x2f
        /*0002*/ 	.short	(.L_1 - .L_0)
	.align		4
.L_0:
        /*0004*/ 	.word	index@(_Z15attentionKernelPKfS0_S0_PfiP6KVPair)
        /*0008*/ 	.word	0x00000019


	//----- nvinfo : EIATTR_FRAME_SIZE
	.align		4
.L_1:
        /*000c*/ 	.byte	0x04, 0x11
        /*000e*/ 	.short	(.L_3 - .L_2)
	.align		4
.L_2:
        /*0010*/ 	.word	index@(_Z15attentionKernelPKfS0_S0_PfiP6KVPair)
        /*0014*/ 	.word	0x00000000


	//----- nvinfo : EIATTR_MIN_STACK_SIZE
	.align		4
.L_3:
        /*0018*/ 	.byte	0x04, 0x12
        /*001a*/ 	.short	(.L_5 - .L_4)
	.align		4
.L_4:
        /*001c*/ 	.word	index@(_Z15attentionKernelPKfS0_S0_PfiP6KVPair)
        /*0020*/ 	.word	0x00000000
.L_5:


//--------------------- .nv.compat                --------------------------
	.section	.nv.compat,"",@"SHT_CUDA_COMPAT_INFO"
	.align	4
        /*0000*/ 	.byte	0x02, 0x09, 0x00, 0x00, 0x02, 0x02, 0x01, 0x00, 0x02, 0x05, 0x05, 0x00, 0x03, 0x07, 0x01, 0x01
        /*0010*/ 	.byte	0x02, 0x03, 0x00, 0x00, 0x02, 0x06, 0x01, 0x00, 0x04, 0x0b, 0x08, 0x00, 0x09, 0x00, 0x00, 0x00
        /*0020*/ 	.byte	0x00, 0x00, 0x00, 0x00


//--------------------- .nv.info._Z15attentionKernelPKfS0_S0_PfiP6KVPair --------------------------
	.section	.nv.info._Z15attentionKernelPKfS0_S0_PfiP6KVPair,"",@"SHT_CUDA_INFO"
	.sectionflags	@""
	.align	4


	//----- nvinfo : EIATTR_CUDA_API_VERSION
	.align		4
        /*0000*/ 	.byte	0x04, 0x37
        /*0002*/ 	.short	(.L_7 - .L_6)
.L_6:
        /*0004*/ 	.word	0x00000082


	//----- nvinfo : EIATTR_KPARAM_INFO
	.align		4
.L_7:
        /*0008*/ 	.byte	0x04, 0x17
        /*000a*/ 	.short	(.L_9 - .L_8)
.L_8:
        /*000c*/ 	.word	0x00000000
        /*0010*/ 	.short	0x0005
        /*0012*/ 	.short	0x0028
        /*0014*/ 	.byte	0x00, 0xf5, 0x21, 0x00


	//----- nvinfo : EIATTR_KPARAM_INFO
	.align		4
.L_9:
        /*0018*/ 	.byte	0x04, 0x17
        /*001a*/ 	.short	(.L_11 - .L_10)
.L_10:
        /*001c*/ 	.word	0x00000000
        /*0020*/ 	.short	0x0004
        /*0022*/ 	.short	0x0020
        /*0024*/ 	.byte	0x00, 0xf0, 0x11, 0x00


	//----- nvinfo : EIATTR_KPARAM_INFO
	.align		4
.L_11:
        /*0028*/ 	.byte	0x04, 0x17
        /*002a*/ 	.short	(.L_13 - .L_12)
.L_12:
        /*002c*/ 	.word	0x00000000
        /*0030*/ 	.short	0x0003
        /*0032*/ 	.short	0x0018
        /*0034*/ 	.byte	0x00, 0xf5, 0x21, 0x00


	//----- nvinfo : EIATTR_KPARAM_INFO
	.align		4
.L_13:
        /*0038*/ 	.byte	0x04, 0x17
        /*003a*/ 	.short	(.L_15 - .L_14)
.L_14:
        /*003c*/ 	.word	0x00000000
        /*0040*/ 	.short	0x0002
        /*0042*/ 	.short	0x0010
        /*0044*/ 	.byte	0x00, 0xf5, 0x21, 0x00


	//----- nvinfo : EIATTR_KPARAM_INFO
	.align		4
.L_15:
        /*0048*/ 	.byte	0x04, 0x17
        /*004a*/ 	.short	(.L_17 - .L_16)
.L_16:
        /*004c*/ 	.word	0x00000000
        /*0050*/ 	.short	0x0001
        /*0052*/ 	.short	0x0008
        /*0054*/ 	.byte	0x00, 0xf5, 0x21, 0x00


	//----- nvinfo : EIATTR_KPARAM_INFO
	.align		4
.L_17:
        /*0058*/ 	.byte	0x04, 0x17
        /*005a*/ 	.short	(.L_19 - .L_18)
.L_18:
        /*005c*/ 	.word	0x00000000
        /*0060*/ 	.short	0x0000
        /*0062*/ 	.short	0x0000
        /*0064*/ 	.byte	0x00, 0xf5, 0x21, 0x00


	//----- nvinfo : EIATTR_SPARSE_MMA_MASK
	.align		4
.L_19:
        /*0068*/ 	.byte	0x03, 0x50
        /*006a*/ 	.short	0x0000


	//----- nvinfo : EIATTR_MAXREG_COUNT
	.align		4
        /*006c*/ 	.byte	0x03, 0x1b
        /*006e*/ 	.short	0x00ff


	//----- nvinfo : EIATTR_MERCURY_ISA_VERSION
	.align		4
        /*0070*/ 	.byte	0x03, 0x5f
        /*0072*/ 	.short	0x0101


	//----- nvinfo : EIATTR_VRC_CTA_INIT_COUNT
	.align		4
        /*0074*/ 	.byte	0x02, 0x4a
	.zero		1
	.zero		1


	//----- nvinfo : EIATTR_EXIT_INSTR_OFFSETS
	.align		4
        /*0078*/ 	.byte	0x04, 0x1c
        /*007a*/ 	.short	(.L_21 - .L_20)


	//   ....[0]....
.L_20:
        /*007c*/ 	.word	0x00000070


	//   ....[1]....
        /*0080*/ 	.word	0x000012b0


	//   ....[2]....
        /*0084*/ 	.word	0x00001330


	//----- nvinfo : EIATTR_CRS_STACK_SIZE
	.align		4
.L_21:
        /*0088*/ 	.byte	0x04, 0x1e
        /*008a*/ 	.short	(.L_23 - .L_22)
.L_22:
        /*008c*/ 	.word	0x00000000


	//----- nvinfo : EIATTR_CBANK_PARAM_SIZE
	.align		4
.L_23:
        /*0090*/ 	.byte	0x03, 0x19
        /*0092*/ 	.short	0x0030


	//----- nvinfo : EIATTR_PARAM_CBANK
	.align		4
        /*0094*/ 	.byte	0x04, 0x0a
        /*0096*/ 	.short	(.L_25 - .L_24)
	.align		4
.L_24:
        /*0098*/ 	.word	index@(.nv.constant0._Z15attentionKernelPKfS0_S0_PfiP6KVPair)
        /*009c*/ 	.short	0x0380
        /*009e*/ 	.short	0x0030


	//----- nvinfo : EIATTR_SW_WAR
	.align		4
.L_25:
        /*00a0*/ 	.byte	0x04, 0x36
        /*00a2*/ 	.short	(.L_27 - .L_26)
.L_26:
        /*00a4*/ 	.word	0x00000008
.L_27:


//--------------------- .nv.callgraph             --------------------------
	.section	.nv.callgraph,"",@"SHT_CUDA_CALLGRAPH"
	.align	4
	.sectionentsize	8
	.align		4
        /*0000*/ 	.word	0x00000000
	.align		4
        /*0004*/ 	.word	0xffffffff
	.align		4
        /*0008*/ 	.word	0x00000000
	.align		4
        /*000c*/ 	.word	0xfffffffe
	.align		4
        /*0010*/ 	.word	0x00000000
	.align		4
        /*0014*/ 	.word	0xfffffffd
	.align		4
        /*0018*/ 	.word	0x00000000
	.align		4
        /*001c*/ 	.word	0xfffffffc


//--------------------- .text._Z15attentionKernelPKfS0_S0_PfiP6KVPair --------------------------
	.section	.text._Z15attentionKernelPKfS0_S0_PfiP6KVPair,"ax",@progbits
	.align	128
        .global         _Z15attentionKernelPKfS0_S0_PfiP6KVPair
        .type           _Z15attentionKernelPKfS0_S0_PfiP6KVPair,@function
        .size           _Z15attentionKernelPKfS0_S0_PfiP6KVPair,(.L_x_10 - _Z15attentionKernelPKfS0_S0_PfiP6KVPair)
        .other          _Z15attentionKernelPKfS0_S0_PfiP6KVPair,@"STO_CUDA_ENTRY STV_DEFAULT"
_Z15attentionKernelPKfS0_S0_PfiP6KVPair:
.text._Z15attentionKernelPKfS0_S0_PfiP6KVPair:
[----:B------:R-:W-:Y:S01]  /*0000*/  LDC R1, c[0x0][0x37c] ;  /* 0x0000df00ff017b82 */ /* 0x000fe20000000800 */
[----:B------:R-:W0:Y:S07]  /*0010*/  S2R R3, SR_TID.X ;  /* 0x0000000000037919 */ /* 0x000e2e0000002100 */
[----:B------:R-:W0:Y:S01]  /*0020*/  S2UR UR4, SR_CTAID.X ;  /* 0x00000000000479c3 */ /* 0x000e220000002500 */
[----:B------:R-:W1:Y:S07]  /*0030*/  LDCU UR6, c[0x0][0x3a0] ;  /* 0x00007400ff0677ac */ /* 0x000e6e0008000800 */
[----:B------:R-:W0:Y:S02]  /*0040*/  LDC R0, c[0x0][0x360] ;  /* 0x0000d800ff007b82 */ /* 0x000e240000000800 */
[----:B0-----:R-:W-:-:S05]  /*0050*/  IMAD R0, R0, UR4, R3 ;  /* 0x0000000400007c24 */ /* 0x001fca000f8e0203 */
[----:B-1----:R-:W-:-:S13]  /*0060*/  ISETP.GE.AND P0, PT, R0, UR6, PT ;  /* 0x0000000600007c0c */ /* 0x002fda000bf06270 */
[----:B------:R-:W-:Y:S05]  /*0070*/  @P0 EXIT ;  /* 0x000000000000094d */ /* 0x000fea0003800000 */
[----:B------:R-:W-:Y:S01]  /*0080*/  UISETP.GE.AND UP0, UPT, UR6, 0x1, UPT ;  /* 0x000000010600788c */ /* 0x000fe2000bf06270 */
[----:B------:R-:W-:Y:S01]  /*0090*/  IMAD.MOV.U32 R2, RZ, RZ, RZ ;  /* 0x000000ffff027224 */ /* 0x000fe200078e00ff */
[----:B------:R-:W0:Y:S07]  /*00a0*/  LDCU.64 UR10, c[0x0][0x358] ;  /* 0x00006b00ff0a77ac */ /* 0x000e2e0008000a00 */
[----:B------:R-:W-:Y:S05]  /*00b0*/  BRA.U !UP0, `(.L_x_0) ;  /* 0x0000000508b07547 */ /* 0x000fea000b800000 */
[----:B------:R-:W1:Y:S02]  /*00c0*/  LDC.64 R4, c[0x0][0x380] ;  /* 0x0000e000ff047b82 */ /* 0x000e640000000a00 */
[----:B-1----:R-:W-:-:S05]  /*00d0*/  IMAD.WIDE R4, R0, 0x4, R4 ;  /* 0x0000000400047825 */ /* 0x002fca00078e0204 */
[----:B0-----:R0:W5:Y:S01]  /*00e0*/  LDG.E R3, desc[UR10][R4.64] ;  /* 0x0000000a04037981 */ /* 0x001162000c1e1900 */
[----:B------:R-:W-:Y:S01]  /*00f0*/  UISETP.GE.U32.AND UP1, UPT, UR6, 0x10, UPT ;  /* 0x000000100600788c */ /* 0x000fe2000bf26070 */
[----:B------:R-:W-:Y:S01]  /*0100*/  HFMA2 R6, -RZ, RZ, 0, 0 ;  /* 0x00000000ff067431 */ /* 0x000fe200000001ff */
[----:B------:R-:W-:Y:S01]  /*0110*/  ULOP3.LUT UR7, UR6, 0xf, URZ, 0xc0, !UPT ;  /* 0x0000000f06077892 */ /* 0x000fe2000f8ec0ff */
[----:B------:R-:W-:-:S03]  /*0120*/  IMAD.MOV.U32 R2, RZ, RZ, RZ ;  /* 0x000000ffff027224 */ /* 0x000fc600078e00ff */
[----:B------:R-:W-:-:S03]  /*0130*/  UISETP.NE.AND UP0, UPT, UR7, URZ, UPT ;  /* 0x000000ff0700728c */ /* 0x000fc6000bf05270 */
[----:B0-----:R-:W-:Y:S08]  /*0140*/  BRA.U !UP1, `(.L_x_1) ;  /* 0x0000000109b87547 */ /* 0x001ff0000b800000 */
[----:B------:R-:W0:Y:S01]  /*0150*/  LDCU.64 UR4, c[0x0][0x388] ;  /* 0x00007100ff0477ac */ /* 0x000e220008000a00 */
[----:B------:R-:W-:Y:S01]  /*0160*/  IMAD.MOV.U32 R2, RZ, RZ, RZ ;  /* 0x000000ffff027224 */ /* 0x000fe200078e00ff */
[----:B------:R-:W-:-:S04]  /*0170*/  ULOP3.LUT UR8, UR6, 0x7ffffff0, URZ, 0xc0, !UPT ;  /* 0x7ffffff006087892 */ /* 0x000fc8000f8ec0ff */
[----:B------:R-:W-:Y:S02]  /*0180*/  UIADD3 UR9, UPT, UPT, -UR8, URZ, URZ ;  /* 0x000000ff08097290 */ /* 0x000fe4000fffe1ff */
[----:B------:R-:W-:Y:S01]  /*0190*/  MOV R6, UR8 ;  /* 0x0000000800067c02 */ /* 0x000fe20008000f00 */
[----:B0-----:R-:W-:-:S04]  /*01a0*/  UIADD3 UR4, UP1, UPT, UR4, 0x20, URZ ;  /* 0x0000002004047890 */ /* 0x001fc8000ff3e0ff */
[----:B------:R-:W-:Y:S02]  /*01b0*/  UIADD3.X UR5, UPT, UPT, URZ, UR5, URZ, UP1, !UPT ;  /* 0x00000005ff057290 */ /* 0x000fe40008ffe4ff */
[----:B------:R-:W-:-:S04]  /*01c0*/  IMAD.U32 R4, RZ, RZ, UR4 ;  /* 0x00000004ff047e24 */ /* 0x000fc8000f8e00ff */
[----:B------:R-:W-:-:S07]  /*01d0*/  MOV R5, UR5 ;  /* 0x0000000500057c02 */ /* 0x000fce0008000f00 */
.L_x_2:
[----:B------:R-:W2:Y:S04]  /*01e0*/  LDG.E R7, desc[UR10][R4.64+-0x20] ;  /* 0xffffe00a04077981 */ /* 0x000ea8000c1e1900 */
[----:B------:R-:W3:Y:S04]  /*01f0*/  LDG.E R9, desc[UR10][R4.64+-0x1c] ;  /* 0xffffe40a04097981 */ /* 0x000ee8000c1e1900 */
[----:B------:R-:W4:Y:S04]  /*0200*/  LDG.E R11, desc[UR10][R4.64+-0x18] ;  /* 0xffffe80a040b7981 */ /* 0x000f28000c1e1900 */
        /* <DEDUP_REMOVED lines=12> */
[----:B------:R0:W4:Y:S01]  /*02d0*/  LDG.E R10, desc[UR10][R4.64+0x1c] ;  /* 0x00001c0a040a7981 */ /* 0x000122000c1e1900 */
[----:B------:R-:W-:-:S04]  /*02e0*/  UIADD3 UR9, UPT, UPT, UR9, 0x10, URZ ;  /* 0x0000001009097890 */ /* 0x000fc8000fffe0ff */
[----:B------:R-:W-:Y:S01]  /*02f0*/  UISETP.NE.AND UP1, UPT, UR9, URZ, UPT ;  /* 0x000000ff0900728c */ /* 0x000fe2000bf25270 */
[----:B0-----:R-:W-:-:S05]  /*0300*/  IADD3 R4, P0, PT, R4, 0x40, RZ ;  /* 0x0000004004047810 */ /* 0x001fca0007f1e0ff */
[----:B------:R-:W-:Y:S02]  /*0310*/  IMAD.X R5, RZ, RZ, R5, P0 ;  /* 0x000000ffff057224 */ /* 0x000fe400000e0605 */
[----:B--2--5:R-:W-:-:S04]  /*0320*/  FFMA R2, R3, R7, R2 ;  /* 0x0000000703027223 */ /* 0x024fc80000000002 */
[----:B---3--:R-:W-:-:S04]  /*0330*/  FFMA R2, R3, R9, R2 ;  /* 0x0000000903027223 */ /* 0x008fc80000000002 */
[----:B----4-:R-:W-:-:S04]  /*0340*/  FFMA R2, R3, R11, R2 ;  /* 0x0000000b03027223 */ /* 0x010fc80000000002 */
[----:B------:R-:W-:-:S04]  /*0350*/  FFMA R2, R3, R13, R2 ;  /* 0x0000000d03027223 */ /* 0x000fc80000000002 */
        /* <DEDUP_REMOVED lines=11> */
[----:B------:R-:W-:Y:S01]  /*0410*/  FFMA R2, R3, R10, R21 ;  /* 0x0000000a03027223 */ /* 0x000fe20000000015 */
[----:B------:R-:W-:Y:S06]  /*0420*/  BRA.U UP1, `(.L_x_2) ;  /* 0xfffffffd016c7547 */ /* 0x000fec000b83ffff */
.L_x_1:
[----:B------:R-:W-:Y:S05]  /*0430*/  BRA.U !UP0, `(.L_x_0) ;  /* 0x0000000108d07547 */ /* 0x000fea000b800000 */
[----:B------:R-:W-:Y:S02]  /*0440*/  UISETP.GE.U32.AND UP0, UPT, UR7, 0x8, UPT ;  /* 0x000000080700788c */ /* 0x000fe4000bf06070 */
[----:B------:R-:W-:-:S04]  /*0450*/  ULOP3.LUT UR5, UR6, 0x7, URZ, 0xc0, !UPT ;  /* 0x0000000706057892 */ /* 0x000fc8000f8ec0ff */
[----:B------:R-:W-:-:S03]  /*0460*/  UISETP.NE.AND UP1, UPT, UR5, URZ, UPT ;  /* 0x000000ff0500728c */ /* 0x000fc6000bf25270 */
[----:B------:R-:W-:Y:S08]  /*0470*/  BRA.U !UP0, `(.L_x_3) ;  /* 0x00000001084c7547 */ /* 0x000ff0000b800000 */
[----:B------:R-:W0:Y:S02]  /*0480*/  LDC.64 R4, c[0x0][0x388] ;  /* 0x0000e200ff047b82 */ /* 0x000e240000000a00 */
[----:B0-----:R-:W-:-:S05]  /*0490*/  IMAD.WIDE.U32 R4, R6, 0x4, R4 ;  /* 0x0000000406047825 */ /* 0x001fca00078e0004 */
[----:B------:R-:W2:Y:S04]  /*04a0*/  LDG.E R7, desc[UR10][R4.64] ;  /* 0x0000000a04077981 */ /* 0x000ea8000c1e1900 */
[----:B------:R-:W3:Y:S04]  /*04b0*/  LDG.E R9, desc[UR10][R4.64+0x4] ;  /* 0x0000040a04097981 */ /* 0x000ee8000c1e1900 */
[----:B------:R-:W4:Y:S04]  /*04c0*/  LDG.E R11, desc[UR10][R4.64+0x8] ;  /* 0x0000080a040b7981 */ /* 0x000f28000c1e1900 */
[----:B------:R-:W4:Y:S04]  /*04d0*/  LDG.E R13, desc[UR10][R4.64+0xc] ;  /* 0x00000c0a040d7981 */ /* 0x000f28000c1e1900 */
[----:B------:R-:W4:Y:S04]  /*04e0*/  LDG.E R15, desc[UR10][R4.64+0x10] ;  /* 0x0000100a040f7981 */ /* 0x000f28000c1e1900 */
[----:B------:R-:W4:Y:S04]  /*04f0*/  LDG.E R17, desc[UR10][R4.64+0x14] ;  /* 0x0000140a04117981 */ /* 0x000f28000c1e1900 */
[----:B------:R-:W4:Y:S04]  /*0500*/  LDG.E R19, desc[UR10][R4.64+0x18] ;  /* 0x0000180a04137981 */ /* 0x000f28000c1e1900 */
[----:B------:R-:W4:Y:S01]  /*0510*/  LDG.E R21, desc[UR10][R4.64+0x1c] ;  /* 0x00001c0a04157981 */ /* 0x000f22000c1e1900 */
[----:B------:R-:W-:Y:S01]  /*0520*/  IADD3 R6, PT, PT, R6, 0x8, RZ ;  /* 0x0000000806067810 */ /* 0x000fe20007ffe0ff */
[----:B--2--5:R-:W-:-:S04]  /*0530*/  FFMA R2, R3, R7, R2 ;  /* 0x0000000703027223 */ /* 0x024fc80000000002 */
[----:B---3--:R-:W-:-:S04]  /*0540*/  FFMA R2, R3, R9, R2 ;  /* 0x0000000903027223 */ /* 0x008fc80000000002 */
[----:B----4-:R-:W-:-:S04]  /*0550*/  FFMA R2, R3, R11, R2 ;  /* 0x0000000b03027223 */ /* 0x010fc80000000002 */
[----:B------:R-:W-:-:S04]  /*0560*/  FFMA R2, R3, R13, R2 ;  /* 0x0000000d03027223 */ /* 0x000fc80000000002 */
[----:B------:R-:W-:-:S04]  /*0570*/  FFMA R2, R3, R15, R2 ;  /* 0x0000000f03027223 */ /* 0x000fc80000000002 */
[----:B------:R-:W-:-:S04]  /*0580*/  FFMA R2, R3, R17, R2 ;  /* 0x0000001103027223 */ /* 0x000fc80000000002 */
[----:B------:R-:W-:-:S04]  /*0590*/  FFMA R2, R3, R19, R2 ;  /* 0x0000001303027223 */ /* 0x000fc80000000002 */
[----:B------:R-:W-:-:S07]  /*05a0*/  FFMA R2, R3, R21, R2 ;  /* 0x0000001503027223 */ /* 0x000fce0000000002 */
.L_x_3:
        /* <DEDUP_REMOVED lines=10> */
[----:B------:R-:W4:Y:S01]  /*0650*/  LDG.E R13, desc[UR10][R4.64+0xc] ;  /* 0x00000c0a040d7981 */ /* 0x000f22000c1e1900 */
[----:B------:R-:W-:-:S02]  /*0660*/  VIADD R6, R6, 0x4 ;  /* 0x0000000406067836 */ /* 0x000fc40000000000 */
[----:B--2--5:R-:W-:-:S04]  /*0670*/  FFMA R2, R3, R7, R2 ;  /* 0x0000000703027223 */ /* 0x024fc80000000002 */
[----:B---3--:R-:W-:-:S04]  /*0680*/  FFMA R2, R3, R9, R2 ;  /* 0x0000000903027223 */ /* 0x008fc80000000002 */
[----:B----4-:R-:W-:-:S04]  /*0690*/  FFMA R2, R3, R11, R2 ;  /* 0x0000000b03027223 */ /* 0x010fc80000000002 */
[----:B------:R-:W-:-:S07]  /*06a0*/  FFMA R2, R3, R13, R2 ;  /* 0x0000000d03027223 */ /* 0x000fce0000000002 */
.L_x_4:
[----:B------:R-:W-:Y:S05]  /*06b0*/  BRA.U !UP1, `(.L_x_0) ;  /* 0x0000000109307547 */ /* 0x000fea000b800000 */
[----:B------:R-:W0:Y:S01]  /*06c0*/  LDC.64 R4, c[0x0][0x388] ;  /* 0x0000e200ff047b82 */ /* 0x000e220000000a00 */
[----:B------:R-:W-:Y:S01]  /*06d0*/  UIADD3 UR4, UPT, UPT, -UR4, URZ, URZ ;  /* 0x000000ff04047290 */ /* 0x000fe2000fffe1ff */
[----:B0-----:R-:W-:-:S11]  /*06e0*/  IMAD.WIDE.U32 R6, R6, 0x4, R4 ;  /* 0x0000000406067825 */ /* 0x001fd600078e0004 */
.L_x_5:
[----:B------:R-:W-:Y:S01]  /*06f0*/  MOV R4, R6 ;  /* 0x0000000600047202 */ /* 0x000fe20000000f00 */
[----:B------:R-:W-:-:S05]  /*0700*/  IMAD.MOV.U32 R5, RZ, RZ, R7 ;  /* 0x000000ffff057224 */ /* 0x000fca00078e0007 */
[----:B------:R-:W2:Y:S01]  /*0710*/  LDG.E R4, desc[UR10][R4.64] ;  /* 0x0000000a04047981 */ /* 0x000ea2000c1e1900 */
[----:B------:R-:W-:Y:S01]  /*0720*/  UIADD3 UR4, UPT, UPT, UR4, 0x1, URZ ;  /* 0x0000000104047890 */ /* 0x000fe2000fffe0ff */
[----:B------:R-:W-:-:S03]  /*0730*/  IADD3 R6, P0, PT, R6, 0x4, RZ ;  /* 0x0000000406067810 */ /* 0x000fc60007f1e0ff */
[----:B------:R-:W-:Y:S01]  /*0740*/  UISETP.NE.AND UP0, UPT, UR4, URZ, UPT ;  /* 0x000000ff0400728c */ /* 0x000fe2000bf05270 */
[----:B------:R-:W-:Y:S01]  /*0750*/  IADD3.X R7, PT, PT, RZ, R7, RZ, P0, !PT ;  /* 0x00000007ff077210 */ /* 0x000fe200007fe4ff */
[----:B--2--5:R-:W-:-:S07]  /*0760*/  FFMA R2, R3, R4, R2 ;  /* 0x0000000403027223 */ /* 0x024fce0000000002 */
[----:B------:R-:W-:Y:S05]  /*0770*/  BRA.U UP0, `(.L_x_5) ;  /* 0xfffffffd00dc7547 */ /* 0x000fea000b83ffff */
.L_x_0:
[----:B------:R-:W1:Y:S01]  /*0780*/  LDC.64 R4, c[0x0][0x3a8] ;  /* 0x0000ea00ff047b82 */ /* 0x000e620000000a00 */
[----:B------:R-:W-:Y:S01]  /*0790*/  BSSY.RECONVERGENT B0, `(.L_x_6) ;  /* 0x00000a7000007945 */ /* 0x000fe20003800200 */
[----:B------:R-:W-:-:S07]  /*07a0*/  IMAD.MOV.U32 R10, RZ, RZ, RZ ;  /* 0x000000ffff0a7224 */ /* 0x000fce00078e00ff */
.L_x_8:
[----:B-1----:R-:W-:-:S05]  /*07b0*/  IMAD.WIDE.U32 R6, R10, 0x8, R4 ;  /* 0x000000080a067825 */ /* 0x002fca00078e0004 */
[----:B0----5:R-:W2:Y:S01]  /*07c0*/  LDG.E R3, desc[UR10][R6.64] ;  /* 0x0000000a06037981 */ /* 0x021ea2000c1e1900 */
[----:B------:R-:W-:Y:S01]  /*07d0*/  HFMA2 R11, -RZ, RZ, 0, 0 ;  /* 0x00000000ff0b7431 */ /* 0x000fe200000001ff */
[----:B--2---:R-:W-:-:S13]  /*07e0*/  ISETP.NE.AND P0, PT, R3, R0, PT ;  /* 0x000000000300720c */ /* 0x004fda0003f05270 */
[----:B------:R-:W-:Y:S05]  /*07f0*/  @!P0 BRA `(.L_x_7) ;  /* 0x0000000800b08947 */ /* 0x000fea0003800000 */
[----:B------:R-:W2:Y:S01]  /*0800*/  LDG.E R3, desc[UR10][R6.64+0x8] ;  /* 0x0000080a06037981 */ /* 0x000ea2000c1e1900 */
[----:B------:R-:W-:Y:S02]  /*0810*/  MOV R8, R10 ;  /* 0x0000000a00087202 */ /* 0x000fe40000000f00 */
[----:B------:R-:W-:Y:S02]  /*0820*/  MOV R11, RZ ;  /* 0x000000ff000b7202 */ /* 0x000fe40000000f00 */
[----:B--2---:R-:W-:Y:S01]  /*0830*/  ISETP.NE.AND P0, PT, R3, R0, PT ;  /* 0x000000000300720c */ /* 0x004fe20003f05270 */
[----:B------:R-:W-:-:S04]  /*0840*/  VIADD R3, R10, 0x1 ;  /* 0x000000010a037836 */ /* 0x000fc80000000000 */
[----:B------:R-:W-:-:S08]  /*0850*/  IMAD.MOV.U32 R10, RZ, RZ, R3 ;  /* 0x000000ffff0a7224 */ /* 0x000fd000078e0003 */
[----:B------:R-:W-:Y:S05]  /*0860*/  @!P0 BRA `(.L_x_7) ;  /* 0x0000000800948947 */ /* 0x000fea0003800000 */
[----:B------:R-:W2:Y:S01]  /*0870*/  LDG.E R3, desc[UR10][R6.64+0x10] ;  /* 0x0000100a06037981 */ /* 0x000ea2000c1e1900 */
[----:B------:R-:W-:Y:S01]  /*0880*/  VIADD R10, R8, 0x2 ;  /* 0x00000002080a7836 */ /* 0x000fe20000000000 */
[----:B------:R-:W-:Y:S02]  /*0890*/  MOV R11, RZ ;  /* 0x000000ff000b7202 */ /* 0x000fe40000000f00 */
[----:B--2---:R-:W-:-:S13]  /*08a0*/  ISETP.NE.AND P0, PT, R3, R0, PT ;  /* 0x000000000300720c */ /* 0x004fda0003f05270 */
[----:B------:R-:W-:Y:S05]  /*08b0*/  @!P0 BRA `(.L_x_7) ;  /* 0x0000000800808947 */ /* 0x000fea0003800000 */
[----:B------:R-:W2:Y:S01]  /*08c0*/  LDG.E R3, desc[UR10][R6.64+0x18] ;  /* 0x0000180a06037981 */ /* 0x000ea2000c1e1900 */
[----:B------:R-:W-:Y:S02]  /*08d0*/  HFMA2 R11, -RZ, RZ, 0, 0 ;  /* 0x00000000ff0b7431 */ /* 0x000fe400000001ff */
[----:B------:R-:W-:Y:S01]  /*08e0*/  VIADD R10, R8, 0x3 ;  /* 0x00000003080a7836 */ /* 0x000fe20000000000 */
[----:B--2---:R-:W-:-:S13]  /*08f0*/  ISETP.NE.AND P0, PT, R3, R0, PT ;  /* 0x000000000300720c */ /* 0x004fda0003f05270 */
[----:B------:R-:W-:Y:S05]  /*0900*/  @!P0 BRA `(.L_x_7) ;  /* 0x00000008006c8947 */ /* 0x000fea0003800000 */
[----:B------:R-:W2:Y:S01]  /*0910*/  LDG.E R3, desc[UR10][R6.64+0x20] ;  /* 0x0000200a06037981 */ /* 0x000ea2000c1e1900 */
[----:B------:R-:W-:Y:S01]  /*0920*/  VIADD R10, R8, 0x4 ;  /* 0x00000004080a7836 */ /* 0x000fe20000000000 */
[----:B------:R-:W-:Y:S02]  /*0930*/  MOV R11, RZ ;  /* 0x000000ff000b7202 */ /* 0x000fe40000000f00 */
        /* <DEDUP_REMOVED lines=137> */
[----:B------:R-:W-:-:S05]  /*11d0*/  VIADD R10, R8, 0x20 ;  /* 0x00000020080a7836 */ /* 0x000fca0000000000 */
[----:B------:R-:W-:-:S13]  /*11e0*/  ISETP.NE.AND P0, PT, R10, 0x400, PT ;  /* 0x000004000a00780c */ /* 0x000fda0003f05270 */
[----:B------:R-:W-:Y:S05]  /*11f0*/  @P0 BRA `(.L_x_8) ;  /* 0xfffffff4006c0947 */ /* 0x000fea000383ffff */
[----:B------:R-:W-:Y:S05]  /*1200*/  BSYNC.RECONVERGENT B0 ;  /* 0x0000000000007941 */ /* 0x000fea0003800200 */
.L_x_6:
[----:B------:R-:W0:Y:S01]  /*1210*/  LDC.64 R6, c[0x0][0x398] ;  /* 0x0000e600ff067b82 */ /* 0x000e220000000a00 */
[----:B------:R-:W-:-:S04]  /*1220*/  SHF.R.S32.HI R3, RZ, 0x1f, R0 ;  /* 0x0000001fff037819 */ /* 0x000fc80000011400 */
[----:B------:R-:W-:-:S04]  /*1230*/  LEA.HI R3, R3, R0, RZ, 0xa ;  /* 0x0000000003037211 */ /* 0x000fc800078f50ff */
[----:B------:R-:W-:-:S04]  /*1240*/  LOP3.LUT R3, R3, 0xfffffc00, RZ, 0xc0, !PT ;  /* 0xfffffc0003037812 */ /* 0x000fc800078ec0ff */
[----:B------:R-:W-:-:S05]  /*1250*/  IADD3 R3, PT, PT, R0, -R3, RZ ;  /* 0x8000000300037210 */ /* 0x000fca0007ffe0ff */
[----:B------:R-:W-:-:S04]  /*1260*/  IMAD.WIDE R4, R3, 0x8, R4 ;  /* 0x0000000803047825 */ /* 0x000fc800078e0204 */
[----:B0-----:R-:W-:-:S05]  /*1270*/  IMAD.WIDE R6, R0, 0x4, R6 ;  /* 0x0000000400067825 */ /* 0x001fca00078e0206 */
[----:B------:R-:W-:Y:S04]  /*1280*/  STG.E desc[UR10][R6.64], R2 ;  /* 0x0000000206007986 */ /* 0x000fe8000c10190a */
[----:B------:R-:W-:Y:S04]  /*1290*/  STG.E desc[UR10][R4.64], R0 ;  /* 0x0000000004007986 */ /* 0x000fe8000c10190a */
[----:B------:R-:W-:Y:S01]  /*12a0*/  STG.E desc[UR10][R4.64+0x4], R2 ;  /* 0x0000040204007986 */ /* 0x000fe2000c10190a */
[----:B------:R-:W-:Y:S05]  /*12b0*/  EXIT ;  /* 0x000000000000794d */ /* 0x000fea0003800000 */
.L_x_7:
[----:B------:R-:W0:Y:S01]  /*12c0*/  LDCU.64 UR4, c[0x0][0x3a8] ;  /* 0x00007500ff0477ac */ /* 0x000e220008000a00 */
[----:B------:R-:W1:Y:S01]  /*12d0*/  LDC.64 R4, c[0x0][0x398] ;  /* 0x0000e600ff047b82 */ /* 0x000e620000000a00 */
[----:B0-----:R-:W-:-:S04]  /*12e0*/  LEA R2, P0, R10, UR4, 0x3 ;  /* 0x000000040a027c11 */ /* 0x001fc8000f8018ff */
[----:B------:R-:W-:-:S06]  /*12f0*/  LEA.HI.X R3, R10, UR5, R11, 0x3, P0 ;  /* 0x000000050a037c11 */ /* 0x000fcc00080f1c0b */
[----:B------:R-:W2:Y:S01]  /*1300*/  LDG.E R3, desc[UR10][R2.64+0x4] ;  /* 0x0000040a02037981 */ /* 0x000ea2000c1e1900 */
[----:B-1----:R-:W-:-:S05]  /*1310*/  IMAD.WIDE R4, R0, 0x4, R4 ;  /* 0x0000000400047825 */ /* 0x002fca00078e0204 */
[----:B--2---:R-:W-:Y:S01]  /*1320*/  STG.E desc[UR10][R4.64], R3 ;  /* 0x0000000304007986 */ /* 0x004fe2000c10190a */
[----:B------:R-:W-:Y:S05]  /*1330*/  EXIT ;  /* 0x000000000000794d */ /* 0x000fea0003800000 */
.L_x_9:
[----:B------:R-:W-:-:S00]  /*1340*/  BRA `(.L_x_9) ;  /* 0xfffffffc00fc7947 */ /* 0x000fc0000383ffff */
[----:B------:R-:W-:-:S00]  /*1350*/  NOP ;  /* 0x0000000000007918 */ /* 0x000fc00000000000 */
        /* <DEDUP_REMOVED lines=10> */
.L_x_10:


//--------------------- .nv.shared.reserved.0     --------------------------
	.section	.nv.shared.reserved.0,"aw",@nobits
	.weak		__nv_reservedSMEM_offset_0_alias
	.size		__nv_reservedSMEM_offset_0_alias, 0, 64
	.other		__nv_reservedSMEM_offset_0_alias,@"STO_CUDA_RESERVED_SHARED STV_DEFAULT"
__nv_reservedSMEM_offset_0_alias:
	.zero		0
	.zero		64


//--------------------- .nv.constant0._Z15attentionKernelPKfS0_S0_PfiP6KVPair --------------------------
	.section	.nv.constant0._Z15attentionKernelPKfS0_S0_PfiP6KVPair,"a",@progbits
	.sectionflags	@""
	.align	4
.nv.constant0._Z15attentionKernelPKfS0_S0_PfiP6KVPair:
	.zero		944


//--------------------- SYMBOLS --------------------------

	.type		.nv.reservedSmem.offset0,@object
	.size		.nv.reservedSmem.offset0,0x4
